//
// Generated by NVIDIA NVVM Compiler
//
// Compiler Build ID: CL-36424714
// Cuda compilation tools, release 13.0, V13.0.88
// Based on NVVM 20.0.0
//

.version 9.0
.target sm_100
.address_size 64

	// .globl	_Z8luvtorgbP6float4Pjj

.visible .entry _Z8luvtorgbP6float4Pjj(
	.param .u64 .ptr .align 1 _Z8luvtorgbP6float4Pjj_param_0,
	.param .u64 .ptr .align 1 _Z8luvtorgbP6float4Pjj_param_1,
	.param .u32 _Z8luvtorgbP6float4Pjj_param_2
)
{
	.reg .pred 	%p<12>;
	.reg .b32 	%r<21>;
	.reg .b32 	%f<52>;
	.reg .b64 	%rd<9>;
	.reg .b64 	%fd<14>;

	ld.param.u64 	%rd2, [_Z8luvtorgbP6float4Pjj_param_0];
	ld.param.u64 	%rd1, [_Z8luvtorgbP6float4Pjj_param_1];
	ld.param.u32 	%r2, [_Z8luvtorgbP6float4Pjj_param_2];
	cvta.to.global.u64 	%rd3, %rd2;
	mov.u32 	%r3, %ctaid.x;
	mov.u32 	%r4, %ntid.x;
	mov.u32 	%r5, %tid.x;
	mad.lo.s32 	%r6, %r3, %r4, %r5;
	mov.u32 	%r7, %ctaid.y;
	mov.u32 	%r8, %ntid.y;
	mov.u32 	%r9, %tid.y;
	mad.lo.s32 	%r10, %r7, %r8, %r9;
	mad.lo.s32 	%r1, %r2, %r10, %r6;
	mul.wide.s32 	%rd4, %r1, 16;
	add.s64 	%rd5, %rd3, %rd4;
	.pragma "used_bytes_mask 4095";
	ld.global.v4.f32 	{%f1, %f2, %f3, %f14}, [%rd5];
	cvt.f64.f32 	%fd1, %f1;
	setp.lt.f64 	%p1, %fd1, 0d3FB999999999999A;
	mov.f32 	%f49, 0f00000000;
	mov.f32 	%f50, %f49;
	mov.f32 	%f51, %f49;
	@%p1 bra 	$L__BB0_5;
	setp.geu.f32 	%p2, %f1, 0f41000000;
	@%p2 bra 	$L__BB0_3;
	div.rn.f64 	%fd4, %fd1, 0d408C3A6666666666;
	cvt.rn.f32.f64 	%f48, %fd4;
	bra.uni 	$L__BB0_4;
$L__BB0_3:
	add.f64 	%fd2, %fd1, 0d4030000000000000;
	div.rn.f64 	%fd3, %fd2, 0d405D000000000000;
	cvt.rn.f32.f64 	%f15, %fd3;
	mul.f32 	%f16, %f15, %f15;
	mul.f32 	%f48, %f16, %f15;
$L__BB0_4:
	mul.f32 	%f17, %f1, 0f41500000;
	div.rn.f32 	%f18, %f2, %f17;
	add.f32 	%f19, %f18, 0f3E4A9922;
	div.rn.f32 	%f20, %f3, %f17;
	add.f32 	%f21, %f20, 0f3EEFCAED;
	mul.f32 	%f22, %f19, 0f41100000;
	mul.f32 	%f23, %f22, %f48;
	mul.f32 	%f24, %f21, 0f40800000;
	div.rn.f32 	%f25, %f23, %f24;
	fma.rn.f32 	%f26, %f19, 0fC0400000, 0f41400000;
	fma.rn.f32 	%f27, %f21, 0fC1A00000, %f26;
	mul.f32 	%f28, %f27, %f48;
	div.rn.f32 	%f29, %f28, %f24;
	mul.f32 	%f30, %f48, 0fBFC4BFB1;
	fma.rn.f32 	%f31, %f25, 0f404F645A, %f30;
	fma.rn.f32 	%f32, %f29, 0fBEFF3B64, %f31;
	mul.f32 	%f33, %f32, 0f437F0000;
	setp.lt.f32 	%p3, %f33, 0f00000000;
	selp.f64 	%fd5, 0dBFE0000000000000, 0d3FE0000000000000, %p3;
	cvt.f64.f32 	%fd6, %f33;
	add.f64 	%fd7, %fd5, %fd6;
	cvt.rzi.s32.f64 	%r11, %fd7;
	cvt.rn.f32.s32 	%f34, %r11;
	mul.f32 	%f35, %f25, 0fBF78240B;
	fma.rn.f32 	%f36, %f48, 0f3FF020C5, %f35;
	fma.rn.f32 	%f37, %f29, 0f3D2A64C3, %f36;
	mul.f32 	%f38, %f37, 0f437F0000;
	setp.lt.f32 	%p4, %f38, 0f00000000;
	selp.f64 	%fd8, 0dBFE0000000000000, 0d3FE0000000000000, %p4;
	cvt.f64.f32 	%fd9, %f38;
	add.f64 	%fd10, %fd8, %fd9;
	cvt.rzi.s32.f64 	%r12, %fd10;
	cvt.rn.f32.s32 	%f39, %r12;
	mul.f32 	%f40, %f48, 0fBE50E560;
	fma.rn.f32 	%f41, %f25, 0f3D63BCD3, %f40;
	fma.rn.f32 	%f42, %f29, 0f3F87559B, %f41;
	mul.f32 	%f43, %f42, 0f437F0000;
	setp.lt.f32 	%p5, %f43, 0f00000000;
	selp.f64 	%fd11, 0dBFE0000000000000, 0d3FE0000000000000, %p5;
	cvt.f64.f32 	%fd12, %f43;
	add.f64 	%fd13, %fd11, %fd12;
	cvt.rzi.s32.f64 	%r13, %fd13;
	cvt.rn.f32.s32 	%f44, %r13;
	setp.lt.f32 	%p6, %f34, 0f00000000;
	selp.f32 	%f45, 0f00000000, %f34, %p6;
	setp.gt.f32 	%p7, %f45, 0f437F0000;
	selp.f32 	%f49, 0f437F0000, %f45, %p7;
	setp.lt.f32 	%p8, %f39, 0f00000000;
	selp.f32 	%f46, 0f00000000, %f39, %p8;
	setp.gt.f32 	%p9, %f46, 0f437F0000;
	selp.f32 	%f50, 0f437F0000, %f46, %p9;
	setp.lt.f32 	%p10, %f44, 0f00000000;
	selp.f32 	%f47, 0f00000000, %f44, %p10;
	setp.gt.f32 	%p11, %f47, 0f437F0000;
	selp.f32 	%f51, 0f437F0000, %f47, %p11;
$L__BB0_5:
	cvta.to.global.u64 	%rd6, %rd1;
	cvt.rzi.u32.f32 	%r14, %f51;
	shl.b32 	%r15, %r14, 16;
	cvt.rzi.u32.f32 	%r16, %f50;
	shl.b32 	%r17, %r16, 8;
	cvt.rzi.u32.f32 	%r18, %f49;
	or.b32  	%r19, %r17, %r18;
	or.b32  	%r20, %r19, %r15;
	mul.wide.s32 	%rd7, %r1, 4;
	add.s64 	%rd8, %rd6, %rd7;
	st.global.u32 	[%rd8], %r20;
	ret;

}


// ===== COMPILED SASS (sm_100) =====

	.target	sm_100

	.elftype	@"ET_EXEC"


//--------------------- .note.nv.tkinfo           --------------------------
	.section	.note.nv.tkinfo,"",@"SHT_NOTE"
	.sectionflags	@"SHF_NOTE_NV_TKINFO"
	.tkinfo
        /*0018*/ 	.word	0x00000002
        /*0030*/ 	.string	""
        /*0030*/ 	.string	"ptxas"
        /*0030*/ 	.string	"Cuda compilation tools, release 13.0, V13.0.88"
        /*0030*/ 	.string	"Build cuda_13.0.r13.0/compiler.36424714_0"
        /*0030*/ 	.string	"-arch sm_100 -m 64 "



//--------------------- .note.nv.cuinfo           --------------------------
	.section	.note.nv.cuinfo,"",@"SHT_NOTE"
	.sectionflags	@"SHF_NOTE_NV_CUINFO"
        /*0018*/ 	.short	0x0002
        /*001a*/ 	.short	0x0064
        /*001c*/ 	.short	0x0082
	.zero		2


//--------------------- .nv.info                  --------------------------
	.section	.nv.info,"",@"SHT_CUDA_INFO"
	.align	4


	//----- nvinfo : EIATTR_REGCOUNT
	.align		4
        /*0000*/ 	.byte	0x04, 0x2f
        /*0002*/ 	.short	(.L_1 - .L_0)
	.align		4
.L_0:
        /*0004*/ 	.word	index@(_Z8luvtorgbP6float4Pjj)
        /*0008*/ 	.word	0x0000001c


	//----- nvinfo : EIATTR_FRAME_SIZE
	.align		4
.L_1:
        /*000c*/ 	.byte	0x04, 0x11
        /*000e*/ 	.short	(.L_3 - .L_2)
	.align		4
.L_2:
        /*0010*/ 	.word	index@($__internal_1_$__cuda_sm3x_div_rn_noftz_f32_slowpath)
        /*0014*/ 	.word	0x00000000


	//----- nvinfo : EIATTR_FRAME_SIZE
	.align		4
.L_3:
        /*0018*/ 	.byte	0x04, 0x11
        /*001a*/ 	.short	(.L_5 - .L_4)
	.align		4
.L_4:
        /*001c*/ 	.word	index@($__internal_0_$__cuda_sm20_div_rn_f64_full)
        /*0020*/ 	.word	0x00000000


	//----- nvinfo : EIATTR_FRAME_SIZE
	.align		4
.L_5:
        /*0024*/ 	.byte	0x04, 0x11
        /*0026*/ 	.short	(.L_7 - .L_6)
	.align		4
.L_6:
        /*0028*/ 	.word	index@(_Z8luvtorgbP6float4Pjj)
        /*002c*/ 	.word	0x00000000


	//----- nvinfo : EIATTR_MIN_STACK_SIZE
	.align		4
.L_7:
        /*0030*/ 	.byte	0x04, 0x12
        /*0032*/ 	.short	(.L_9 - .L_8)
	.align		4
.L_8:
        /*0034*/ 	.word	index@(_Z8luvtorgbP6float4Pjj)
        /*0038*/ 	.word	0x00000000
.L_9:


//--------------------- .nv.compat                --------------------------
	.section	.nv.compat,"",@"SHT_CUDA_COMPAT_INFO"
	.align	4
        /*0000*/ 	.byte	0x02, 0x09, 0x00, 0x00, 0x02, 0x02, 0x01, 0x00, 0x02, 0x05, 0x05, 0x00, 0x03, 0x07, 0x01, 0x01
        /*0010*/ 	.byte	0x02, 0x03, 0x00, 0x00, 0x02, 0x06, 0x01, 0x00, 0x04, 0x0b, 0x08, 0x00, 0x01, 0x00, 0x00, 0x00
        /*0020*/ 	.byte	0x00, 0x00, 0x00, 0x00


//--------------------- .nv.info._Z8luvtorgbP6float4Pjj --------------------------
	.section	.nv.info._Z8luvtorgbP6float4Pjj,"",@"SHT_CUDA_INFO"
	.sectionflags	@""
	.align	4


	//----- nvinfo : EIATTR_CUDA_API_VERSION
	.align		4
        /*0000*/ 	.byte	0x04, 0x37
        /*0002*/ 	.short	(.L_11 - .L_10)
.L_10:
        /*0004*/ 	.word	0x00000082


	//----- nvinfo : EIATTR_KPARAM_INFO
	.align		4
.L_11:
        /*0008*/ 	.byte	0x04, 0x17
        /*000a*/ 	.short	(.L_13 - .L_12)
.L_12:
        /*000c*/ 	.word	0x00000000
        /*0010*/ 	.short	0x0002
        /*0012*/ 	.short	0x0010
        /*0014*/ 	.byte	0x00, 0xf0, 0x11, 0x00


	//----- nvinfo : EIATTR_KPARAM_INFO
	.align		4
.L_13:
        /*0018*/ 	.byte	0x04, 0x17
        /*001a*/ 	.short	(.L_15 - .L_14)
.L_14:
        /*001c*/ 	.word	0x00000000
        /*0020*/ 	.short	0x0001
        /*0022*/ 	.short	0x0008
        /*0024*/ 	.byte	0x00, 0xf5, 0x21, 0x00


	//----- nvinfo : EIATTR_KPARAM_INFO
	.align		4
.L_15:
        /*0028*/ 	.byte	0x04, 0x17
        /*002a*/ 	.short	(.L_17 - .L_16)
.L_16:
        /*002c*/ 	.word	0x00000000
        /*0030*/ 	.short	0x0000
        /*0032*/ 	.short	0x0000
        /*0034*/ 	.byte	0x00, 0xf5, 0x21, 0x00


	//----- nvinfo : EIATTR_SPARSE_MMA_MASK
	.align		4
.L_17:
        /*0038*/ 	.byte	0x03, 0x50
        /*003a*/ 	.short	0x0000


	//----- nvinfo : EIATTR_MAXREG_COUNT
	.align		4
        /*003c*/ 	.byte	0x03, 0x1b
        /*003e*/ 	.short	0x00ff


	//----- nvinfo : EIATTR_MERCURY_ISA_VERSION
	.align		4
        /*0040*/ 	.byte	0x03, 0x5f
        /*0042*/ 	.short	0x0101


	//----- nvinfo : EIATTR_UNUSED_LOAD_BYTE_OFFSET
	.align		4
        /*0044*/ 	.byte	0x04, 0x44
        /*0046*/ 	.short	(.L_19 - .L_18)


	//   ....[0]....
.L_18:
        /*0048*/ 	.word	0x000000e0
        /*004c*/ 	.word	0x00000fff


	//----- nvinfo : EIATTR_VRC_CTA_INIT_COUNT
	.align		4
.L_19:
        /*0050*/ 	.byte	0x02, 0x4a
	.zero		1
	.zero		1


	//----- nvinfo : EIATTR_EXIT_INSTR_OFFSETS
	.align		4
        /*0054*/ 	.byte	0x04, 0x1c
        /*0056*/ 	.short	(.L_21 - .L_20)


	//   ....[0]....
.L_20:
        /*0058*/ 	.word	0x00000c50


	//----- nvinfo : EIATTR_CRS_STACK_SIZE
	.align		4
.L_21:
        /*005c*/ 	.byte	0x04, 0x1e
        /*005e*/ 	.short	(.L_23 - .L_22)
.L_22:
        /*0060*/ 	.word	0x00000000


	//----- nvinfo : EIATTR_CBANK_PARAM_SIZE
	.align		4
.L_23:
        /*0064*/ 	.byte	0x03, 0x19
        /*0066*/ 	.short	0x0014


	//----- nvinfo : EIATTR_PARAM_CBANK
	.align		4
        /*0068*/ 	.byte	0x04, 0x0a
        /*006a*/ 	.short	(.L_25 - .L_24)
	.align		4
.L_24:
        /*006c*/ 	.word	index@(.nv.constant0._Z8luvtorgbP6float4Pjj)
        /*0070*/ 	.short	0x0380
        /*0072*/ 	.short	0x0014


	//----- nvinfo : EIATTR_SW_WAR
	.align		4
.L_25:
        /*0074*/ 	.byte	0x04, 0x36
        /*0076*/ 	.short	(.L_27 - .L_26)
.L_26:
        /*0078*/ 	.word	0x00000008
.L_27:


//--------------------- .nv.callgraph             --------------------------
	.section	.nv.callgraph,"",@"SHT_CUDA_CALLGRAPH"
	.align	4
	.sectionentsize	8
	.align		4
        /*0000*/ 	.word	0x00000000
	.align		4
        /*0004*/ 	.word	0xffffffff
	.align		4
        /*0008*/ 	.word	0x00000000
	.align		4
        /*000c*/ 	.word	0xfffffffe
	.align		4
        /*0010*/ 	.word	0x00000000
	.align		4
        /*0014*/ 	.word	0xfffffffd
	.align		4
        /*0018*/ 	.word	0x00000000
	.align		4
        /*001c*/ 	.word	0xfffffffc


//--------------------- .text._Z8luvtorgbP6float4Pjj --------------------------
	.section	.text._Z8luvtorgbP6float4Pjj,"ax",@progbits
	.align	128
        .global         _Z8luvtorgbP6float4Pjj
        .type           _Z8luvtorgbP6float4Pjj,@function
        .size           _Z8luvtorgbP6float4Pjj,(.L_x_35 - _Z8luvtorgbP6float4Pjj)
        .other          _Z8luvtorgbP6float4Pjj,@"STO_CUDA_ENTRY STV_DEFAULT"
_Z8luvtorgbP6float4Pjj:
.text._Z8luvtorgbP6float4Pjj:
[----:B------:R-:W-:Y:S01]  /*0000*/  LDC R1, c[0x0][0x37c] ;  /* 0x0000df00ff017b82 */ /* 0x000fe20000000800 */
[----:B------:R-:W0:Y:S07]  /*0010*/  S2R R3, SR_TID.X ;  /* 0x0000000000037919 */ /* 0x000e2e0000002100 */
[----:B------:R-:W0:Y:S01]  /*0020*/  S2UR UR6, SR_CTAID.X ;  /* 0x00000000000679c3 */ /* 0x000e220000002500 */
[----:B------:R-:W1:Y:S01]  /*0030*/  LDCU UR8, c[0x0][0x390] ;  /* 0x00007200ff0877ac */ /* 0x000e620008000800 */
[----:B------:R-:W2:Y:S01]  /*0040*/  S2R R7, SR_TID.Y ;  /* 0x0000000000077919 */ /* 0x000ea20000002200 */
[----:B------:R-:W3:Y:S05]  /*0050*/  LDCU.64 UR4, c[0x0][0x358] ;  /* 0x00006b00ff0477ac */ /* 0x000eea0008000a00 */
[----:B------:R-:W0:Y:S08]  /*0060*/  LDC R8, c[0x0][0x360] ;  /* 0x0000d800ff087b82 */ /* 0x000e300000000800 */
[----:B------:R-:W2:Y:S08]  /*0070*/  S2UR UR7, SR_CTAID.Y ;  /* 0x00000000000779c3 */ /* 0x000eb00000002600 */
[----:B------:R-:W2:Y:S08]  /*0080*/  LDC R0, c[0x0][0x364] ;  /* 0x0000d900ff007b82 */ /* 0x000eb00000000800 */
[----:B------:R-:W4:Y:S01]  /*0090*/  LDC.64 R4, c[0x0][0x380] ;  /* 0x0000e000ff047b82 */ /* 0x000f220000000a00 */
[----:B0-----:R-:W-:-:S02]  /*00a0*/  IMAD R8, R8, UR6, R3 ;  /* 0x0000000608087c24 */ /* 0x001fc4000f8e0203 */
[----:B--2---:R-:W-:-:S04]  /*00b0*/  IMAD R3, R0, UR7, R7 ;  /* 0x0000000700037c24 */ /* 0x004fc8000f8e0207 */
[----:B-1----:R-:W-:-:S04]  /*00c0*/  IMAD R8, R3, UR8, R8 ;  /* 0x0000000803087c24 */ /* 0x002fc8000f8e0208 */
[----:B----4-:R-:W-:-:S06]  /*00d0*/  IMAD.WIDE R4, R8, 0x10, R4 ;  /* 0x0000001008047825 */ /* 0x010fcc00078e0204 */
[----:B---3--:R-:W2:Y:S01]  /*00e0*/  LDG.E.128 R4, desc[UR4][R4.64] ;  /* 0x0000000404047981 */ /* 0x008ea2000c1e1d00 */
[----:B------:R-:W-:Y:S01]  /*00f0*/  UMOV UR6, 0x9999999a ;  /* 0x9999999a00067882 */ /* 0x000fe20000000000 */
[----:B------:R-:W-:Y:S01]  /*0100*/  UMOV UR7, 0x3fb99999 ;  /* 0x3fb9999900077882 */ /* 0x000fe20000000000 */
[----:B------:R-:W-:Y:S01]  /*0110*/  BSSY.RECONVERGENT B0, `(.L_x_0) ;  /* 0x00000aa000007945 */ /* 0x000fe20003800200 */
[----:B------:R-:W-:Y:S02]  /*0120*/  IMAD.MOV.U32 R0, RZ, RZ, RZ ;  /* 0x000000ffff007224 */ /* 0x000fe400078e00ff */
[----:B------:R-:W-:Y:S01]  /*0130*/  IMAD.MOV.U32 R12, RZ, RZ, RZ ;  /* 0x000000ffff0c7224 */ /* 0x000fe200078e00ff */
[----:B--2---:R-:W0:Y:S01]  /*0140*/  F2F.F64.F32 R10, R4 ;  /* 0x00000004000a7310 */ /* 0x004e220000201800 */
[----:B------:R-:W-:Y:S01]  /*0150*/  IMAD.MOV.U32 R7, RZ, RZ, RZ ;  /* 0x000000ffff077224 */ /* 0x000fe200078e00ff */
[----:B0-----:R-:W-:-:S14]  /*0160*/  DSETP.GEU.AND P0, PT, R10, UR6, PT ;  /* 0x000000060a007e2a */ /* 0x001fdc000bf0e000 */
[----:B------:R-:W-:Y:S05]  /*0170*/  @!P0 BRA `(.L_x_1) ;  /* 0x00000008008c8947 */ /* 0x000fea0003800000 */
[----:B------:R-:W-:Y:S01]  /*0180*/  FSETP.GEU.AND P0, PT, R4, 8, PT ;  /* 0x410000000400780b */ /* 0x000fe20003f0e000 */
[----:B------:R-:W-:-:S12]  /*0190*/  BSSY.RECONVERGENT B1, `(.L_x_2) ;  /* 0x0000038000017945 */ /* 0x000fd80003800200 */
[----:B------:R-:W-:Y:S05]  /*01a0*/  @P0 BRA `(.L_x_3) ;  /* 0x0000000000680947 */ /* 0x000fea0003800000 */
[----:B------:R-:W0:Y:S01]  /*01b0*/  MUFU.RCP64H R3, 903.2998046875 ;  /* 0x408c3a6600037908 */ /* 0x000e220000001800 */
[----:B------:R-:W-:Y:S01]  /*01c0*/  IMAD.MOV.U32 R14, RZ, RZ, 0x66666666 ;  /* 0x66666666ff0e7424 */ /* 0x000fe200078e00ff */
[----:B------:R-:W-:Y:S01]  /*01d0*/  FSETP.GEU.AND P1, PT, |R11|, 6.5827683646048100446e-37, PT ;  /* 0x036000000b00780b */ /* 0x000fe20003f2e200 */
[----:B------:R-:W-:Y:S01]  /*01e0*/  IMAD.MOV.U32 R15, RZ, RZ, 0x408c3a66 ;  /* 0x408c3a66ff0f7424 */ /* 0x000fe200078e00ff */
[----:B------:R-:W-:Y:S01]  /*01f0*/  BSSY.RECONVERGENT B2, `(.L_x_4) ;  /* 0x0000013000027945 */ /* 0x000fe20003800200 */
[----:B------:R-:W-:-:S06]  /*0200*/  IMAD.MOV.U32 R2, RZ, RZ, 0x1 ;  /* 0x00000001ff027424 */ /* 0x000fcc00078e00ff */
[----:B0-----:R-:W-:-:S08]  /*0210*/  DFMA R12, R2, -R14, 1 ;  /* 0x3ff00000020c742b */ /* 0x001fd0000000080e */
[----:B------:R-:W-:-:S08]  /*0220*/  DFMA R12, R12, R12, R12 ;  /* 0x0000000c0c0c722b */ /* 0x000fd0000000000c */
[----:B------:R-:W-:-:S08]  /*0230*/  DFMA R12, R2, R12, R2 ;  /* 0x0000000c020c722b */ /* 0x000fd00000000002 */
[----:B------:R-:W-:-:S08]  /*0240*/  DFMA R2, R12, -R14, 1 ;  /* 0x3ff000000c02742b */ /* 0x000fd0000000080e */
[----:B------:R-:W-:-:S08]  /*0250*/  DFMA R2, R12, R2, R12 ;  /* 0x000000020c02722b */ /* 0x000fd0000000000c */
[----:B------:R-:W-:-:S08]  /*0260*/  DMUL R12, R10, R2 ;  /* 0x000000020a0c7228 */ /* 0x000fd00000000000 */
[----:B------:R-:W-:-:S08]  /*0270*/  DFMA R14, R12, -R14, R10 ;  /* 0x8000000e0c0e722b */ /* 0x000fd0000000000a */
[----:B------:R-:W-:-:S10]  /*0280*/  DFMA R2, R2, R14, R12 ;  /* 0x0000000e0202722b */ /* 0x000fd4000000000c */
[----:B------:R-:W-:-:S05]  /*0290*/  FFMA R0, RZ, 4.3821287155151367188, R3 ;  /* 0x408c3a66ff007823 */ /* 0x000fca0000000003 */
[----:B------:R-:W-:-:S13]  /*02a0*/  FSETP.GT.AND P0, PT, |R0|, 1.469367938527859385e-39, PT ;  /* 0x001000000000780b */ /* 0x000fda0003f04200 */
[----:B------:R-:W-:Y:S05]  /*02b0*/  @P0 BRA P1, `(.L_x_5) ;  /* 0x0000000000180947 */ /* 0x000fea0000800000 */
[----:B------:R-:W-:Y:S01]  /*02c0*/  MOV R12, 0x66666666 ;  /* 0x66666666000c7802 */ /* 0x000fe20000000f00 */
[----:B------:R-:W-:Y:S01]  /*02d0*/  IMAD.MOV.U32 R13, RZ, RZ, 0x408c3a66 ;  /* 0x408c3a66ff0d7424 */ /* 0x000fe200078e00ff */
[----:B------:R-:W-:-:S07]  /*02e0*/  MOV R0, 0x300 ;  /* 0x0000030000007802 */ /* 0x000fce0000000f00 */
[----:B------:R-:W-:Y:S05]  /*02f0*/  CALL.REL.NOINC `($__internal_0_$__cuda_sm20_div_rn_f64_full) ;  /* 0x0000000800587944 */ /* 0x000fea0003c00000 */
[----:B------:R-:W-:Y:S02]  /*0300*/  IMAD.MOV.U32 R2, RZ, RZ, R18 ;  /* 0x000000ffff027224 */ /* 0x000fe400078e0012 */
[----:B------:R-:W-:-:S07]  /*0310*/  IMAD.MOV.U32 R3, RZ, RZ, R19 ;  /* 0x000000ffff037224 */ /* 0x000fce00078e0013 */
.L_x_5:
[----:B------:R-:W-:Y:S05]  /*0320*/  BSYNC.RECONVERGENT B2 ;  /* 0x0000000000027941 */ /* 0x000fea0003800200 */
.L_x_4:
[----:B------:R0:W1:Y:S01]  /*0330*/  F2F.F32.F64 R7, R2 ;  /* 0x0000000200077310 */ /* 0x0000620000301000 */
[----:B------:R-:W-:Y:S05]  /*0340*/  BRA `(.L_x_6) ;  /* 0x0000000000707947 */ /* 0x000fea0003800000 */
.L_x_3:
[----:B------:R-:W0:Y:S01]  /*0350*/  MUFU.RCP64H R3, 116 ;  /* 0x405d000000037908 */ /* 0x000e220000001800 */
[----:B------:R-:W-:Y:S01]  /*0360*/  IMAD.MOV.U32 R14, RZ, RZ, 0x0 ;  /* 0x00000000ff0e7424 */ /* 0x000fe200078e00ff */
[----:B------:R-:W-:Y:S01]  /*0370*/  DADD R10, R10, 16 ;  /* 0x403000000a0a7429 */ /* 0x000fe20000000000 */
[----:B------:R-:W-:Y:S01]  /*0380*/  IMAD.MOV.U32 R15, RZ, RZ, 0x405d0000 ;  /* 0x405d0000ff0f7424 */ /* 0x000fe200078e00ff */
[----:B------:R-:W-:Y:S01]  /*0390*/  BSSY.RECONVERGENT B2, `(.L_x_7) ;  /* 0x0000014000027945 */ /* 0x000fe20003800200 */
[----:B------:R-:W-:-:S07]  /*03a0*/  IMAD.MOV.U32 R2, RZ, RZ, 0x1 ;  /* 0x00000001ff027424 */ /* 0x000fce00078e00ff */
[----:B------:R-:W-:Y:S01]  /*03b0*/  FSETP.GEU.AND P1, PT, |R11|, 6.5827683646048100446e-37, PT ;  /* 0x036000000b00780b */ /* 0x000fe20003f2e200 */
[----:B0-----:R-:W-:-:S08]  /*03c0*/  DFMA R12, R2, -R14, 1 ;  /* 0x3ff00000020c742b */ /* 0x001fd0000000080e */
[----:B------:R-:W-:-:S08]  /*03d0*/  DFMA R12, R12, R12, R12 ;  /* 0x0000000c0c0c722b */ /* 0x000fd0000000000c */
[----:B------:R-:W-:-:S08]  /*03e0*/  DFMA R12, R2, R12, R2 ;  /* 0x0000000c020c722b */ /* 0x000fd00000000002 */
[----:B------:R-:W-:-:S08]  /*03f0*/  DFMA R2, R12, -R14, 1 ;  /* 0x3ff000000c02742b */ /* 0x000fd0000000080e */
[----:B------:R-:W-:-:S08]  /*0400*/  DFMA R2, R12, R2, R12 ;  /* 0x000000020c02722b */ /* 0x000fd0000000000c */
[----:B------:R-:W-:-:S08]  /*0410*/  DMUL R12, R10, R2 ;  /* 0x000000020a0c7228 */ /* 0x000fd00000000000 */
[----:B------:R-:W-:-:S08]  /*0420*/  DFMA R14, R12, -116, R10 ;  /* 0xc05d00000c0e782b */ /* 0x000fd0000000000a */
[----:B------:R-:W-:-:S10]  /*0430*/  DFMA R2, R2, R14, R12 ;  /* 0x0000000e0202722b */ /* 0x000fd4000000000c */
[----:B------:R-:W-:-:S05]  /*0440*/  FFMA R0, RZ, 3.453125, R3 ;  /* 0x405d0000ff007823 */ /* 0x000fca0000000003 */
[----:B------:R-:W-:-:S13]  /*0450*/  FSETP.GT.AND P0, PT, |R0|, 1.469367938527859385e-39, PT ;  /* 0x001000000000780b */ /* 0x000fda0003f04200 */
[----:B------:R-:W-:Y:S05]  /*0460*/  @P0 BRA P1, `(.L_x_8) ;  /* 0x0000000000180947 */ /* 0x000fea0000800000 */
[----:B------:R-:W-:Y:S01]  /*0470*/  MOV R12, RZ ;  /* 0x000000ff000c7202 */ /* 0x000fe20000000f00 */
[----:B------:R-:W-:Y:S01]  /*0480*/  IMAD.MOV.U32 R13, RZ, RZ, 0x405d0000 ;  /* 0x405d0000ff0d7424 */ /* 0x000fe200078e00ff */
[----:B------:R-:W-:-:S07]  /*0490*/  MOV R0, 0x4b0 ;  /* 0x000004b000007802 */ /* 0x000fce0000000f00 */
[----:B------:R-:W-:Y:S05]  /*04a0*/  CALL.REL.NOINC `($__internal_0_$__cuda_sm20_div_rn_f64_full) ;  /* 0x0000000400ec7944 */ /* 0x000fea0003c00000 */
[----:B------:R-:W-:Y:S02]  /*04b0*/  IMAD.MOV.U32 R2, RZ, RZ, R18 ;  /* 0x000000ffff027224 */ /* 0x000fe400078e0012 */
[----:B------:R-:W-:-:S07]  /*04c0*/  IMAD.MOV.U32 R3, RZ, RZ, R19 ;  /* 0x000000ffff037224 */ /* 0x000fce00078e0013 */
.L_x_8:
[----:B------:R-:W-:Y:S05]  /*04d0*/  BSYNC.RECONVERGENT B2 ;  /* 0x0000000000027941 */ /* 0x000fea0003800200 */
.L_x_7:
[----:B------:R-:W0:Y:S02]  /*04e0*/  F2F.F32.F64 R2, R2 ;  /* 0x0000000200027310 */ /* 0x000e240000301000 */
[----:B0-----:R-:W-:-:S04]  /*04f0*/  FMUL R7, R2, R2 ;  /* 0x0000000202077220 */ /* 0x001fc80000400000 */
[----:B------:R-:W-:-:S07]  /*0500*/  FMUL R7, R2, R7 ;  /* 0x0000000702077220 */ /* 0x000fce0000400000 */
.L_x_6:
[----:B------:R-:W-:Y:S05]  /*0510*/  BSYNC.RECONVERGENT B1 ;  /* 0x0000000000017941 */ /* 0x000fea0003800200 */
.L_x_2:
[----:B0-----:R-:W-:Y:S01]  /*0520*/  FMUL R3, R4, 13 ;  /* 0x4150000004037820 */ /* 0x001fe20000400000 */
[----:B------:R-:W-:Y:S03]  /*0530*/  BSSY.RECONVERGENT B1, `(.L_x_9) ;  /* 0x000000d000017945 */ /* 0x000fe60003800200 */
[----:B------:R-:W0:Y:S08]  /*0540*/  MUFU.RCP R0, R3 ;  /* 0x0000000300007308 */ /* 0x000e300000001000 */
[----:B------:R-:W2:Y:S01]  /*0550*/  FCHK P0, R5, R3 ;  /* 0x0000000305007302 */ /* 0x000ea20000000000 */
[----:B0-----:R-:W-:-:S04]  /*0560*/  FFMA R9, -R3, R0, 1 ;  /* 0x3f80000003097423 */ /* 0x001fc80000000100 */
[----:B------:R-:W-:-:S04]  /*0570*/  FFMA R0, R0, R9, R0 ;  /* 0x0000000900007223 */ /* 0x000fc80000000000 */
[----:B------:R-:W-:-:S04]  /*0580*/  FFMA R9, R5, R0, RZ ;  /* 0x0000000005097223 */ /* 0x000fc800000000ff */
[----:B------:R-:W-:-:S04]  /*0590*/  FFMA R2, -R3, R9, R5 ;  /* 0x0000000903027223 */ /* 0x000fc80000000105 */
[----:B------:R-:W-:Y:S01]  /*05a0*/  FFMA R4, R0, R2, R9 ;  /* 0x0000000200047223 */ /* 0x000fe20000000009 */
[----:B--2---:R-:W-:Y:S06]  /*05b0*/  @!P0 BRA `(.L_x_10) ;  /* 0x0000000000108947 */ /* 0x004fec0003800000 */
[----:B------:R-:W-:Y:S01]  /*05c0*/  IMAD.MOV.U32 R0, RZ, RZ, R5 ;  /* 0x000000ffff007224 */ /* 0x000fe200078e0005 */
[----:B------:R-:W-:-:S07]  /*05d0*/  MOV R10, 0x5f0 ;  /* 0x000005f0000a7802 */ /* 0x000fce0000000f00 */
[----:B-1----:R-:W-:Y:S05]  /*05e0*/  CALL.REL.NOINC `($__internal_1_$__cuda_sm3x_div_rn_noftz_f32_slowpath) ;  /* 0x0000000c000c7944 */ /* 0x002fea0003c00000 */
[----:B------:R-:W-:-:S07]  /*05f0*/  IMAD.MOV.U32 R4, RZ, RZ, R0 ;  /* 0x000000ffff047224 */ /* 0x000fce00078e0000 */
.L_x_10:
[----:B------:R-:W-:Y:S05]  /*0600*/  BSYNC.RECONVERGENT B1 ;  /* 0x0000000000017941 */ /* 0x000fea0003800200 */
.L_x_9:
[----:B------:R-:W0:Y:S01]  /*0610*/  MUFU.RCP R0, R3 ;  /* 0x0000000300007308 */ /* 0x000e220000001000 */
[----:B------:R-:W-:Y:S01]  /*0620*/  BSSY.RECONVERGENT B1, `(.L_x_11) ;  /* 0x000000d000017945 */ /* 0x000fe20003800200 */
[----:B------:R-:W-:-:S06]  /*0630*/  FADD R4, R4, 0.19784978032112121582 ;  /* 0x3e4a992204047421 */ /* 0x000fcc0000000000 */
        /* <DEDUP_REMOVED lines=10> */
[----:B------:R-:W-:-:S07]  /*06e0*/  MOV R5, R0 ;  /* 0x0000000000057202 */ /* 0x000fce0000000f00 */
.L_x_12:
[----:B------:R-:W-:Y:S05]  /*06f0*/  BSYNC.RECONVERGENT B1 ;  /* 0x0000000000017941 */ /* 0x000fea0003800200 */
.L_x_11:
[----:B------:R-:W-:Y:S01]  /*0700*/  FADD R5, R5, 0.46834507584571838379 ;  /* 0x3eefcaed05057421 */ /* 0x000fe20000000000 */
[----:B------:R-:W-:Y:S01]  /*0710*/  FMUL R0, R4, 9 ;  /* 0x4110000004007820 */ /* 0x000fe20000400000 */
[----:B------:R-:W-:Y:S02]  /*0720*/  BSSY.RECONVERGENT B1, `(.L_x_13) ;  /* 0x000000e000017945 */ /* 0x000fe40003800200 */
[----:B------:R-:W-:Y:S01]  /*0730*/  FMUL R3, R5, 4 ;  /* 0x4080000005037820 */ /* 0x000fe20000400000 */
[----:B-1----:R-:W-:-:S03]  /*0740*/  FMUL R0, R0, R7 ;  /* 0x0000000700007220 */ /* 0x002fc60000400000 */
[----:B------:R-:W0:Y:S08]  /*0750*/  MUFU.RCP R2, R3 ;  /* 0x0000000300027308 */ /* 0x000e300000001000 */
[----:B------:R-:W1:Y:S01]  /*0760*/  FCHK P0, R0, R3 ;  /* 0x0000000300007302 */ /* 0x000e620000000000 */
[----:B0-----:R-:W-:-:S04]  /*0770*/  FFMA R9, -R3, R2, 1 ;  /* 0x3f80000003097423 */ /* 0x001fc80000000102 */
[----:B------:R-:W-:-:S04]  /*0780*/  FFMA R9, R2, R9, R2 ;  /* 0x0000000902097223 */ /* 0x000fc80000000002 */
[----:B------:R-:W-:-:S04]  /*0790*/  FFMA R2, R0, R9, RZ ;  /* 0x0000000900027223 */ /* 0x000fc800000000ff */
[----:B------:R-:W-:-:S04]  /*07a0*/  FFMA R6, -R3, R2, R0 ;  /* 0x0000000203067223 */ /* 0x000fc80000000100 */
[----:B------:R-:W-:Y:S01]  /*07b0*/  FFMA R2, R9, R6, R2 ;  /* 0x0000000609027223 */ /* 0x000fe20000000002 */
[----:B-1----:R-:W-:Y:S06]  /*07c0*/  @!P0 BRA `(.L_x_14) ;  /* 0x00000000000c8947 */ /* 0x002fec0003800000 */
[----:B------:R-:W-:-:S07]  /*07d0*/  MOV R10, 0x7f0 ;  /* 0x000007f0000a7802 */ /* 0x000fce0000000f00 */
[----:B------:R-:W-:Y:S05]  /*07e0*/  CALL.REL.NOINC `($__internal_1_$__cuda_sm3x_div_rn_noftz_f32_slowpath) ;  /* 0x00000008008c7944 */ /* 0x000fea0003c00000 */
[----:B------:R-:W-:-:S07]  /*07f0*/  IMAD.MOV.U32 R2, RZ, RZ, R0 ;  /* 0x000000ffff027224 */ /* 0x000fce00078e0000 */
.L_x_14:
[----:B------:R-:W-:Y:S05]  /*0800*/  BSYNC.RECONVERGENT B1 ;  /* 0x0000000000017941 */ /* 0x000fea0003800200 */
.L_x_13:
[----:B------:R-:W0:Y:S01]  /*0810*/  MUFU.RCP R0, R3 ;  /* 0x0000000300007308 */ /* 0x000e220000001000 */
[----:B------:R-:W-:Y:S01]  /*0820*/  IMAD.MOV.U32 R9, RZ, RZ, 0x40400000 ;  /* 0x40400000ff097424 */ /* 0x000fe200078e00ff */
[----:B------:R-:W-:Y:S03]  /*0830*/  BSSY.RECONVERGENT B1, `(.L_x_15) ;  /* 0x000000e000017945 */ /* 0x000fe60003800200 */
[----:B------:R-:W-:-:S04]  /*0840*/  FFMA R4, R4, -R9, 12 ;  /* 0x4140000004047423 */ /* 0x000fc80000000809 */
[----:B------:R-:W-:-:S04]  /*0850*/  FFMA R4, R5, -20, R4 ;  /* 0xc1a0000005047823 */ /* 0x000fc80000000004 */
[----:B------:R-:W-:-:S04]  /*0860*/  FMUL R6, R4, R7 ;  /* 0x0000000704067220 */ /* 0x000fc80000400000 */
[----:B------:R-:W1:Y:S01]  /*0870*/  FCHK P0, R6, R3 ;  /* 0x0000000306007302 */ /* 0x000e620000000000 */
[----:B0-----:R-:W-:-:S04]  /*0880*/  FFMA R5, -R3, R0, 1 ;  /* 0x3f80000003057423 */ /* 0x001fc80000000100 */
[----:B------:R-:W-:-:S04]  /*0890*/  FFMA R0, R0, R5, R0 ;  /* 0x0000000500007223 */ /* 0x000fc80000000000 */
[----:B------:R-:W-:-:S04]  /*08a0*/  FFMA R4, R0, R6, RZ ;  /* 0x0000000600047223 */ /* 0x000fc800000000ff */
[----:B------:R-:W-:-:S04]  /*08b0*/  FFMA R5, -R3, R4, R6 ;  /* 0x0000000403057223 */ /* 0x000fc80000000106 */
[----:B------:R-:W-:Y:S01]  /*08c0*/  FFMA R0, R0, R5, R4 ;  /* 0x0000000500007223 */ /* 0x000fe20000000004 */
[----:B-1----:R-:W-:Y:S06]  /*08d0*/  @!P0 BRA `(.L_x_16) ;  /* 0x00000000000c8947 */ /* 0x002fec0003800000 */
[----:B------:R-:W-:Y:S01]  /*08e0*/  IMAD.MOV.U32 R0, RZ, RZ, R6 ;  /* 0x000000ffff007224 */ /* 0x000fe200078e0006 */
[----:B------:R-:W-:-:S07]  /*08f0*/  MOV R10, 0x910 ;  /* 0x00000910000a7802 */ /* 0x000fce0000000f00 */
[----:B------:R-:W-:Y:S05]  /*0900*/  CALL.REL.NOINC `($__internal_1_$__cuda_sm3x_div_rn_noftz_f32_slowpath) ;  /* 0x0000000800447944 */ /* 0x000fea0003c00000 */
.L_x_16:
[----:B------:R-:W-:Y:S05]  /*0910*/  BSYNC.RECONVERGENT B1 ;  /* 0x0000000000017941 */ /* 0x000fea0003800200 */
.L_x_15:
[C---:B------:R-:W-:Y:S01]  /*0920*/  FMUL R3, R7.reuse, -1.5370999574661254883 ;  /* 0xbfc4bfb107037820 */ /* 0x040fe20000400000 */
[C---:B------:R-:W-:Y:S01]  /*0930*/  FMUL R4, R2.reuse, -0.9692999720573425293 ;  /* 0xbf78240b02047820 */ /* 0x040fe20000400000 */
[C---:B------:R-:W-:Y:S01]  /*0940*/  FMUL R5, R7.reuse, -0.20399999618530273438 ;  /* 0xbe50e56007057820 */ /* 0x040fe20000400000 */
[----:B------:R-:W-:Y:S02]  /*0950*/  IMAD.MOV.U32 R13, RZ, RZ, 0x3fe00000 ;  /* 0x3fe00000ff0d7424 */ /* 0x000fe400078e00ff */
[C---:B------:R-:W-:Y:S01]  /*0960*/  FFMA R3, R2.reuse, 3.2404999732971191406, R3 ;  /* 0x404f645a02037823 */ /* 0x040fe20000000003 */
[----:B------:R-:W-:Y:S01]  /*0970*/  FFMA R7, R7, 1.8760000467300415039, R4 ;  /* 0x3ff020c507077823 */ /* 0x000fe20000000004 */
[----:B------:R-:W-:Y:S01]  /*0980*/  FFMA R5, R2, 0.055599998682737350464, R5 ;  /* 0x3d63bcd302057823 */ /* 0x000fe20000000005 */
[----:B------:R-:W-:Y:S02]  /*0990*/  IMAD.MOV.U32 R10, RZ, RZ, RZ ;  /* 0x000000ffff0a7224 */ /* 0x000fe400078e00ff */
[C---:B------:R-:W-:Y:S01]  /*09a0*/  FFMA R3, R0.reuse, -0.49849998950958251953, R3 ;  /* 0xbeff3b6400037823 */ /* 0x040fe20000000003 */
[C---:B------:R-:W-:Y:S01]  /*09b0*/  FFMA R7, R0.reuse, 0.041600000113248825073, R7 ;  /* 0x3d2a64c300077823 */ /* 0x040fe20000000007 */
[----:B------:R-:W-:-:S02]  /*09c0*/  FFMA R6, R0, 1.0572999715805053711, R5 ;  /* 0x3f87559b00067823 */ /* 0x000fc40000000005 */
[----:B------:R-:W-:Y:S01]  /*09d0*/  FMUL R9, R3, 255 ;  /* 0x437f000003097820 */ /* 0x000fe20000400000 */
[----:B------:R-:W-:Y:S01]  /*09e0*/  FMUL R0, R7, 255 ;  /* 0x437f000007007820 */ /* 0x000fe20000400000 */
[----:B------:R-:W-:Y:S02]  /*09f0*/  FMUL R12, R6, 255 ;  /* 0x437f0000060c7820 */ /* 0x000fe40000400000 */
[----:B------:R-:W0:Y:S01]  /*0a00*/  F2F.F64.F32 R2, R9 ;  /* 0x0000000900027310 */ /* 0x000e220000201800 */
[----:B------:R-:W-:-:S04]  /*0a10*/  FSETP.GEU.AND P0, PT, R9, RZ, PT ;  /* 0x000000ff0900720b */ /* 0x000fc80003f0e000 */
[----:B------:R-:W-:Y:S02]  /*0a20*/  FSEL R11, -R13, 1.75, !P0 ;  /* 0x3fe000000d0b7808 */ /* 0x000fe40004000100 */
[----:B------:R-:W-:Y:S01]  /*0a30*/  FSETP.GEU.AND P0, PT, R0, RZ, PT ;  /* 0x000000ff0000720b */ /* 0x000fe20003f0e000 */
[----:B------:R-:W1:Y:S03]  /*0a40*/  F2F.F64.F32 R4, R0 ;  /* 0x0000000000047310 */ /* 0x000e660000201800 */
[----:B0-----:R-:W-:-:S05]  /*0a50*/  DADD R2, R2, R10 ;  /* 0x0000000002027229 */ /* 0x001fca000000000a */
[----:B------:R-:W0:Y:S01]  /*0a60*/  F2F.F64.F32 R6, R12 ;  /* 0x0000000c00067310 */ /* 0x000e220000201800 */
[----:B------:R-:W-:Y:S02]  /*0a70*/  FSEL R11, -R13, 1.75, !P0 ;  /* 0x3fe000000d0b7808 */ /* 0x000fe40004000100 */
[----:B------:R-:W-:-:S04]  /*0a80*/  FSETP.GEU.AND P0, PT, R12, RZ, PT ;  /* 0x000000ff0c00720b */ /* 0x000fc80003f0e000 */
[----:B-1----:R-:W-:Y:S01]  /*0a90*/  DADD R4, R4, R10 ;  /* 0x0000000004047229 */ /* 0x002fe2000000000a */
[----:B------:R-:W-:Y:S01]  /*0aa0*/  FSEL R11, -R13, 1.75, !P0 ;  /* 0x3fe000000d0b7808 */ /* 0x000fe20004000100 */
[----:B------:R-:W1:Y:S05]  /*0ab0*/  F2I.F64.TRUNC R2, R2 ;  /* 0x0000000200027311 */ /* 0x000e6a000030d100 */
[----:B0-----:R-:W-:-:S03]  /*0ac0*/  DADD R6, R6, R10 ;  /* 0x0000000006067229 */ /* 0x001fc6000000000a */
[----:B------:R-:W0:Y:S01]  /*0ad0*/  F2I.F64.TRUNC R4, R4 ;  /* 0x0000000400047311 */ /* 0x000e22000030d100 */
[----:B-1----:R-:W-:-:S07]  /*0ae0*/  I2FP.F32.S32 R0, R2 ;  /* 0x0000000200007245 */ /* 0x002fce0000201400 */
[----:B------:R-:W1:Y:S01]  /*0af0*/  F2I.F64.TRUNC R6, R6 ;  /* 0x0000000600067311 */ /* 0x000e62000030d100 */
[C---:B------:R-:W-:Y:S02]  /*0b00*/  FSETP.GEU.AND P0, PT, R0.reuse, RZ, PT ;  /* 0x000000ff0000720b */ /* 0x040fe40003f0e000 */
[----:B0-----:R-:W-:Y:S02]  /*0b10*/  I2FP.F32.S32 R9, R4 ;  /* 0x0000000400097245 */ /* 0x001fe40000201400 */
[----:B------:R-:W-:Y:S02]  /*0b20*/  FSEL R0, R0, RZ, P0 ;  /* 0x000000ff00007208 */ /* 0x000fe40000000000 */
[----:B------:R-:W-:Y:S02]  /*0b30*/  FSETP.GEU.AND P1, PT, R9, RZ, PT ;  /* 0x000000ff0900720b */ /* 0x000fe40003f2e000 */
[----:B------:R-:W-:Y:S02]  /*0b40*/  FMNMX.NAN R0, R0, 255, PT ;  /* 0x437f000000007809 */ /* 0x000fe40003820000 */
[----:B-1----:R-:W-:-:S02]  /*0b50*/  I2FP.F32.S32 R10, R6 ;  /* 0x00000006000a7245 */ /* 0x002fc40000201400 */
[----:B------:R-:W-:Y:S02]  /*0b60*/  FSEL R9, R9, RZ, P1 ;  /* 0x000000ff09097208 */ /* 0x000fe40000800000 */
[C---:B------:R-:W-:Y:S02]  /*0b70*/  FSETP.GEU.AND P2, PT, R10.reuse, RZ, PT ;  /* 0x000000ff0a00720b */ /* 0x040fe40003f4e000 */
[----:B------:R-:W-:Y:S02]  /*0b80*/  FMNMX.NAN R7, R9, 255, PT ;  /* 0x437f000009077809 */ /* 0x000fe40003820000 */
[----:B------:R-:W-:-:S04]  /*0b90*/  FSEL R10, R10, RZ, P2 ;  /* 0x000000ff0a0a7208 */ /* 0x000fc80001000000 */
[----:B------:R-:W-:-:S07]  /*0ba0*/  FMNMX.NAN R12, R10, 255, PT ;  /* 0x437f00000a0c7809 */ /* 0x000fce0003820000 */
.L_x_1:
[----:B------:R-:W-:Y:S05]  /*0bb0*/  BSYNC.RECONVERGENT B0 ;  /* 0x0000000000007941 */ /* 0x000fea0003800200 */
.L_x_0:
[----:B------:R-:W0:Y:S01]  /*0bc0*/  LDC.64 R2, c[0x0][0x388] ;  /* 0x0000e200ff027b82 */ /* 0x000e220000000a00 */
[----:B------:R-:W1:Y:S08]  /*0bd0*/  F2I.U32.TRUNC.NTZ R12, R12 ;  /* 0x0000000c000c7305 */ /* 0x000e70000020f000 */
[----:B------:R-:W2:Y:S01]  /*0be0*/  F2I.U32.TRUNC.NTZ R7, R7 ;  /* 0x0000000700077305 */ /* 0x000ea2000020f000 */
[----:B-1----:R-:W-:-:S07]  /*0bf0*/  IMAD.U32 R4, R12, 0x10000, RZ ;  /* 0x000100000c047824 */ /* 0x002fce00078e00ff */
[----:B------:R-:W1:Y:S01]  /*0c00*/  F2I.U32.TRUNC.NTZ R0, R0 ;  /* 0x0000000000007305 */ /* 0x000e62000020f000 */
[----:B--2---:R-:W-:Y:S01]  /*0c10*/  SHF.L.U32 R5, R7, 0x8, RZ ;  /* 0x0000000807057819 */ /* 0x004fe200000006ff */
[----:B0-----:R-:W-:-:S03]  /*0c20*/  IMAD.WIDE R8, R8, 0x4, R2 ;  /* 0x0000000408087825 */ /* 0x001fc600078e0202 */
[----:B-1----:R-:W-:-:S05]  /*0c30*/  LOP3.LUT R5, R4, R5, R0, 0xfe, !PT ;  /* 0x0000000504057212 */ /* 0x002fca00078efe00 */
[----:B------:R-:W-:Y:S01]  /*0c40*/  STG.E desc[UR4][R8.64], R5 ;  /* 0x0000000508007986 */ /* 0x000fe2000c101904 */
[----:B------:R-:W-:Y:S05]  /*0c50*/  EXIT ;  /* 0x000000000000794d */ /* 0x000fea0003800000 */
        .weak           $__internal_0_$__cuda_sm20_div_rn_f64_full
        .type           $__internal_0_$__cuda_sm20_div_rn_f64_full,@function
        .size           $__internal_0_$__cuda_sm20_div_rn_f64_full,($__internal_1_$__cuda_sm3x_div_rn_noftz_f32_slowpath - $__internal_0_$__cuda_sm20_div_rn_f64_full)
$__internal_0_$__cuda_sm20_div_rn_f64_full:
[C---:B------:R-:W-:Y:S01]  /*0c60*/  FSETP.GEU.AND P0, PT, |R13|.reuse, 1.469367938527859385e-39, PT ;  /* 0x001000000d00780b */ /* 0x040fe20003f0e200 */
[----:B------:R-:W-:Y:S01]  /*0c70*/  IMAD.MOV.U32 R16, RZ, RZ, 0x1 ;  /* 0x00000001ff107424 */ /* 0x000fe200078e00ff */
[----:B------:R-:W-:Y:S01]  /*0c80*/  LOP3.LUT R14, R13, 0x800fffff, RZ, 0xc0, !PT ;  /* 0x800fffff0d0e7812 */ /* 0x000fe200078ec0ff */
[----:B------:R-:W-:Y:S01]  /*0c90*/  IMAD.MOV.U32 R7, RZ, RZ, 0x1ca00000 ;  /* 0x1ca00000ff077424 */ /* 0x000fe200078e00ff */
[C---:B------:R-:W-:Y:S01]  /*0ca0*/  FSETP.GEU.AND P2, PT, |R11|.reuse, 1.469367938527859385e-39, PT ;  /* 0x001000000b00780b */ /* 0x040fe20003f4e200 */
[----:B------:R-:W-:Y:S01]  /*0cb0*/  BSSY.RECONVERGENT B3, `(.L_x_17) ;  /* 0x0000053000037945 */ /* 0x000fe20003800200 */
[----:B------:R-:W-:Y:S01]  /*0cc0*/  LOP3.LUT R15, R14, 0x3ff00000, RZ, 0xfc, !PT ;  /* 0x3ff000000e0f7812 */ /* 0x000fe200078efcff */
[----:B------:R-:W-:Y:S01]  /*0cd0*/  IMAD.MOV.U32 R14, RZ, RZ, R12 ;  /* 0x000000ffff0e7224 */ /* 0x000fe200078e000c */
[----:B------:R-:W-:Y:S02]  /*0ce0*/  LOP3.LUT R9, R11, 0x7ff00000, RZ, 0xc0, !PT ;  /* 0x7ff000000b097812 */ /* 0x000fe400078ec0ff */
[----:B------:R-:W-:-:S03]  /*0cf0*/  LOP3.LUT R20, R13, 0x7ff00000, RZ, 0xc0, !PT ;  /* 0x7ff000000d147812 */ /* 0x000fc600078ec0ff */
[----:B------:R-:W-:Y:S01]  /*0d00*/  @!P0 DMUL R14, R12, 8.98846567431157953865e+307 ;  /* 0x7fe000000c0e8828 */ /* 0x000fe20000000000 */
[----:B------:R-:W-:-:S03]  /*0d10*/  ISETP.GE.U32.AND P1, PT, R9, R20, PT ;  /* 0x000000140900720c */ /* 0x000fc60003f26070 */
[----:B------:R-:W-:Y:S02]  /*0d20*/  @!P2 LOP3.LUT R18, R13, 0x7ff00000, RZ, 0xc0, !PT ;  /* 0x7ff000000d12a812 */ /* 0x000fe400078ec0ff */
[----:B------:R-:W0:Y:S02]  /*0d30*/  MUFU.RCP64H R17, R15 ;  /* 0x0000000f00117308 */ /* 0x000e240000001800 */
[----:B------:R-:W-:-:S04]  /*0d40*/  @!P2 ISETP.GE.U32.AND P3, PT, R9, R18, PT ;  /* 0x000000120900a20c */ /* 0x000fc80003f66070 */
[----:B------:R-:W-:-:S04]  /*0d50*/  @!P2 SEL R19, R7, 0x63400000, !P3 ;  /* 0x634000000713a807 */ /* 0x000fc80005800000 */
[----:B------:R-:W-:-:S04]  /*0d60*/  @!P2 LOP3.LUT R22, R19, 0x80000000, R11, 0xf8, !PT ;  /* 0x800000001316a812 */ /* 0x000fc800078ef80b */
[----:B------:R-:W-:Y:S01]  /*0d70*/  @!P2 LOP3.LUT R23, R22, 0x100000, RZ, 0xfc, !PT ;  /* 0x001000001617a812 */ /* 0x000fe200078efcff */
[----:B------:R-:W-:Y:S01]  /*0d80*/  @!P2 IMAD.MOV.U32 R22, RZ, RZ, RZ ;  /* 0x000000ffff16a224 */ /* 0x000fe200078e00ff */
[----:B0-----:R-:W-:-:S08]  /*0d90*/  DFMA R2, R16, -R14, 1 ;  /* 0x3ff000001002742b */ /* 0x001fd0000000080e */
[----:B------:R-:W-:-:S08]  /*0da0*/  DFMA R2, R2, R2, R2 ;  /* 0x000000020202722b */ /* 0x000fd00000000002 */
[----:B------:R-:W-:Y:S01]  /*0db0*/  DFMA R16, R16, R2, R16 ;  /* 0x000000021010722b */ /* 0x000fe20000000010 */
[----:B------:R-:W-:Y:S01]  /*0dc0*/  SEL R3, R7, 0x63400000, !P1 ;  /* 0x6340000007037807 */ /* 0x000fe20004800000 */
[----:B------:R-:W-:-:S03]  /*0dd0*/  IMAD.MOV.U32 R2, RZ, RZ, R10 ;  /* 0x000000ffff027224 */ /* 0x000fc600078e000a */
[----:B------:R-:W-:-:S03]  /*0de0*/  LOP3.LUT R3, R3, 0x800fffff, R11, 0xf8, !PT ;  /* 0x800fffff03037812 */ /* 0x000fc600078ef80b */
[----:B------:R-:W-:-:S03]  /*0df0*/  DFMA R18, R16, -R14, 1 ;  /* 0x3ff000001012742b */ /* 0x000fc6000000080e */
[----:B------:R-:W-:Y:S01]  /*0e00*/  @!P2 DFMA R2, R2, 2, -R22 ;  /* 0x400000000202a82b */ /* 0x000fe20000000816 */
[----:B------:R-:W-:Y:S01]  /*0e10*/  IMAD.MOV.U32 R22, RZ, RZ, R9 ;  /* 0x000000ffff167224 */ /* 0x000fe200078e0009 */
[----:B------:R-:W-:-:S03]  /*0e20*/  MOV R23, R20 ;  /* 0x0000001400177202 */ /* 0x000fc60000000f00 */
[----:B------:R-:W-:Y:S01]  /*0e30*/  DFMA R16, R16, R18, R16 ;  /* 0x000000121010722b */ /* 0x000fe20000000010 */
[----:B------:R-:W-:-:S04]  /*0e40*/  @!P0 LOP3.LUT R23, R15, 0x7ff00000, RZ, 0xc0, !PT ;  /* 0x7ff000000f178812 */ /* 0x000fc800078ec0ff */
[----:B------:R-:W-:Y:S01]  /*0e50*/  @!P2 LOP3.LUT R22, R3, 0x7ff00000, RZ, 0xc0, !PT ;  /* 0x7ff000000316a812 */ /* 0x000fe200078ec0ff */
[----:B------:R-:W-:Y:S02]  /*0e60*/  VIADD R25, R23, 0xffffffff ;  /* 0xffffffff17197836 */ /* 0x000fe40000000000 */
[----:B------:R-:W-:Y:S02]  /*0e70*/  DMUL R18, R16, R2 ;  /* 0x0000000210127228 */ /* 0x000fe40000000000 */
[----:B------:R-:W-:-:S05]  /*0e80*/  VIADD R24, R22, 0xffffffff ;  /* 0xffffffff16187836 */ /* 0x000fca0000000000 */
[----:B------:R-:W-:Y:S01]  /*0e90*/  ISETP.GT.U32.AND P0, PT, R24, 0x7feffffe, PT ;  /* 0x7feffffe1800780c */ /* 0x000fe20003f04070 */
[----:B------:R-:W-:-:S03]  /*0ea0*/  DFMA R20, R18, -R14, R2 ;  /* 0x8000000e1214722b */ /* 0x000fc60000000002 */
[----:B------:R-:W-:-:S05]  /*0eb0*/  ISETP.GT.U32.OR P0, PT, R25, 0x7feffffe, P0 ;  /* 0x7feffffe1900780c */ /* 0x000fca0000704470 */
[----:B------:R-:W-:-:S08]  /*0ec0*/  DFMA R16, R16, R20, R18 ;  /* 0x000000141010722b */ /* 0x000fd00000000012 */
[----:B------:R-:W-:Y:S05]  /*0ed0*/  @P0 BRA `(.L_x_18) ;  /* 0x00000000006c0947 */ /* 0x000fea0003800000 */
[----:B------:R-:W-:-:S04]  /*0ee0*/  LOP3.LUT R18, R13, 0x7ff00000, RZ, 0xc0, !PT ;  /* 0x7ff000000d127812 */ /* 0x000fc800078ec0ff */
[CC--:B------:R-:W-:Y:S02]  /*0ef0*/  VIADDMNMX R10, R9.reuse, -R18.reuse, 0xb9600000, !PT ;  /* 0xb9600000090a7446 */ /* 0x0c0fe40007800912 */
[----:B------:R-:W-:Y:S02]  /*0f00*/  ISETP.GE.U32.AND P0, PT, R9, R18, PT ;  /* 0x000000120900720c */ /* 0x000fe40003f06070 */
[----:B------:R-:W-:Y:S02]  /*0f10*/  VIMNMX R10, PT, PT, R10, 0x46a00000, PT ;  /* 0x46a000000a0a7848 */ /* 0x000fe40003fe0100 */
[----:B------:R-:W-:-:S05]  /*0f20*/  SEL R7, R7, 0x63400000, !P0 ;  /* 0x6340000007077807 */ /* 0x000fca0004000000 */
[----:B------:R-:W-:Y:S02]  /*0f30*/  IMAD.IADD R7, R10, 0x1, -R7 ;  /* 0x000000010a077824 */ /* 0x000fe400078e0a07 */
[----:B------:R-:W-:Y:S02]  /*0f40*/  IMAD.MOV.U32 R10, RZ, RZ, RZ ;  /* 0x000000ffff0a7224 */ /* 0x000fe400078e00ff */
[----:B------:R-:W-:-:S06]  /*0f50*/  VIADD R11, R7, 0x7fe00000 ;  /* 0x7fe00000070b7836 */ /* 0x000fcc0000000000 */
[----:B------:R-:W-:-:S10]  /*0f60*/  DMUL R18, R16, R10 ;  /* 0x0000000a10127228 */ /* 0x000fd40000000000 */
[----:B------:R-:W-:-:S13]  /*0f70*/  FSETP.GTU.AND P0, PT, |R19|, 1.469367938527859385e-39, PT ;  /* 0x001000001300780b */ /* 0x000fda0003f0c200 */
[----:B------:R-:W-:Y:S05]  /*0f80*/  @P0 BRA `(.L_x_19) ;  /* 0x0000000000940947 */ /* 0x000fea0003800000 */
[----:B------:R-:W-:Y:S01]  /*0f90*/  DFMA R2, R16, -R14, R2 ;  /* 0x8000000e1002722b */ /* 0x000fe20000000002 */
[----:B------:R-:W-:-:S09]  /*0fa0*/  MOV R10, RZ ;  /* 0x000000ff000a7202 */ /* 0x000fd20000000f00 */
[C---:B------:R-:W-:Y:S02]  /*0fb0*/  FSETP.NEU.AND P0, PT, R3.reuse, RZ, PT ;  /* 0x000000ff0300720b */ /* 0x040fe40003f0d000 */
[----:B------:R-:W-:-:S04]  /*0fc0*/  LOP3.LUT R13, R3, 0x80000000, R13, 0x48, !PT ;  /* 0x80000000030d7812 */ /* 0x000fc800078e480d */
[----:B------:R-:W-:-:S07]  /*0fd0*/  LOP3.LUT R11, R13, R11, RZ, 0xfc, !PT ;  /* 0x0000000b0d0b7212 */ /* 0x000fce00078efcff */
[----:B------:R-:W-:Y:S05]  /*0fe0*/  @!P0 BRA `(.L_x_19) ;  /* 0x00000000007c8947 */ /* 0x000fea0003800000 */
[----:B------:R-:W-:Y:S01]  /*0ff0*/  IMAD.MOV R3, RZ, RZ, -R7 ;  /* 0x000000ffff037224 */ /* 0x000fe200078e0a07 */
[----:B------:R-:W-:Y:S01]  /*1000*/  DMUL.RP R10, R16, R10 ;  /* 0x0000000a100a7228 */ /* 0x000fe20000008000 */
[----:B------:R-:W-:-:S06]  /*1010*/  IMAD.MOV.U32 R2, RZ, RZ, RZ ;  /* 0x000000ffff027224 */ /* 0x000fcc00078e00ff */
[----:B------:R-:W-:-:S03]  /*1020*/  DFMA R2, R18, -R2, R16 ;  /* 0x800000021202722b */ /* 0x000fc60000000010 */
[----:B------:R-:W-:-:S03]  /*1030*/  LOP3.LUT R13, R11, R13, RZ, 0x3c, !PT ;  /* 0x0000000d0b0d7212 */ /* 0x000fc600078e3cff */
[----:B------:R-:W-:-:S04]  /*1040*/  IADD3 R2, PT, PT, -R7, -0x43300000, RZ ;  /* 0xbcd0000007027810 */ /* 0x000fc80007ffe1ff */
[----:B------:R-:W-:-:S04]  /*1050*/  FSETP.NEU.AND P0, PT, |R3|, R2, PT ;  /* 0x000000020300720b */ /* 0x000fc80003f0d200 */
[----:B------:R-:W-:Y:S02]  /*1060*/  FSEL R18, R10, R18, !P0 ;  /* 0x000000120a127208 */ /* 0x000fe40004000000 */
[----:B------:R-:W-:Y:S01]  /*1070*/  FSEL R19, R13, R19, !P0 ;  /* 0x000000130d137208 */ /* 0x000fe20004000000 */
[----:B------:R-:W-:Y:S06]  /*1080*/  BRA `(.L_x_19) ;  /* 0x0000000000547947 */ /* 0x000fec0003800000 */
.L_x_18:
[----:B------:R-:W-:-:S14]  /*1090*/  DSETP.NAN.AND P0, PT, R10, R10, PT ;  /* 0x0000000a0a00722a */ /* 0x000fdc0003f08000 */
[----:B------:R-:W-:Y:S05]  /*10a0*/  @P0 BRA `(.L_x_20) ;  /* 0x0000000000440947 */ /* 0x000fea0003800000 */
[----:B------:R-:W-:-:S14]  /*10b0*/  DSETP.NAN.AND P0, PT, R12, R12, PT ;  /* 0x0000000c0c00722a */ /* 0x000fdc0003f08000 */
[----:B------:R-:W-:Y:S05]  /*10c0*/  @P0 BRA `(.L_x_21) ;  /* 0x0000000000300947 */ /* 0x000fea0003800000 */
[----:B------:R-:W-:Y:S01]  /*10d0*/  ISETP.NE.AND P0, PT, R22, R23, PT ;  /* 0x000000171600720c */ /* 0x000fe20003f05270 */
[----:B------:R-:W-:Y:S02]  /*10e0*/  IMAD.MOV.U32 R18, RZ, RZ, 0x0 ;  /* 0x00000000ff127424 */ /* 0x000fe400078e00ff */
[----:B------:R-:W-:-:S10]  /*10f0*/  IMAD.MOV.U32 R19, RZ, RZ, -0x80000 ;  /* 0xfff80000ff137424 */ /* 0x000fd400078e00ff */
[----:B------:R-:W-:Y:S05]  /*1100*/  @!P0 BRA `(.L_x_19) ;  /* 0x0000000000348947 */ /* 0x000fea0003800000 */
[----:B------:R-:W-:Y:S02]  /*1110*/  ISETP.NE.AND P0, PT, R22, 0x7ff00000, PT ;  /* 0x7ff000001600780c */ /* 0x000fe40003f05270 */
[----:B------:R-:W-:Y:S02]  /*1120*/  LOP3.LUT R19, R11, 0x80000000, R13, 0x48, !PT ;  /* 0x800000000b137812 */ /* 0x000fe400078e480d */
[----:B------:R-:W-:-:S13]  /*1130*/  ISETP.EQ.OR P0, PT, R23, RZ, !P0 ;  /* 0x000000ff1700720c */ /* 0x000fda0004702670 */
[----:B------:R-:W-:Y:S01]  /*1140*/  @P0 LOP3.LUT R2, R19, 0x7ff00000, RZ, 0xfc, !PT ;  /* 0x7ff0000013020812 */ /* 0x000fe200078efcff */
[----:B------:R-:W-:Y:S01]  /*1150*/  @!P0 IMAD.MOV.U32 R18, RZ, RZ, RZ ;  /* 0x000000ffff128224 */ /* 0x000fe200078e00ff */
[----:B------:R-:W-:-:S03]  /*1160*/  @P0 MOV R18, RZ ;  /* 0x000000ff00120202 */ /* 0x000fc60000000f00 */
[----:B------:R-:W-:Y:S01]  /*1170*/  @P0 IMAD.MOV.U32 R19, RZ, RZ, R2 ;  /* 0x000000ffff130224 */ /* 0x000fe200078e0002 */
[----:B------:R-:W-:Y:S06]  /*1180*/  BRA `(.L_x_19) ;  /* 0x0000000000147947 */ /* 0x000fec0003800000 */
.L_x_21:
[----:B------:R-:W-:Y:S01]  /*1190*/  LOP3.LUT R19, R13, 0x80000, RZ, 0xfc, !PT ;  /* 0x000800000d137812 */ /* 0x000fe200078efcff */
[----:B------:R-:W-:Y:S01]  /*11a0*/  IMAD.MOV.U32 R18, RZ, RZ, R12 ;  /* 0x000000ffff127224 */ /* 0x000fe200078e000c */
[----:B------:R-:W-:Y:S06]  /*11b0*/  BRA `(.L_x_19) ;  /* 0x0000000000087947 */ /* 0x000fec0003800000 */
.L_x_20:
[----:B------:R-:W-:Y:S01]  /*11c0*/  LOP3.LUT R19, R11, 0x80000, RZ, 0xfc, !PT ;  /* 0x000800000b137812 */ /* 0x000fe200078efcff */
[----:B------:R-:W-:-:S07]  /*11d0*/  IMAD.MOV.U32 R18, RZ, RZ, R10 ;  /* 0x000000ffff127224 */ /* 0x000fce00078e000a */
.L_x_19:
[----:B------:R-:W-:Y:S05]  /*11e0*/  BSYNC.RECONVERGENT B3 ;  /* 0x0000000000037941 */ /* 0x000fea0003800200 */
.L_x_17:
[----:B------:R-:W-:Y:S02]  /*11f0*/  IMAD.MOV.U32 R2, RZ, RZ, R0 ;  /* 0x000000ffff027224 */ /* 0x000fe400078e0000 */
[----:B------:R-:W-:-:S04]  /*1200*/  IMAD.MOV.U32 R3, RZ, RZ, 0x0 ;  /* 0x00000000ff037424 */ /* 0x000fc800078e00ff */
[----:B------:R-:W-:Y:S05]  /*1210*/  RET.REL.NODEC R2 `(_Z8luvtorgbP6float4Pjj) ;  /* 0xffffffec02787950 */ /* 0x000fea0003c3ffff */
        .weak           $__internal_1_$__cuda_sm3x_div_rn_noftz_f32_slowpath
        .type           $__internal_1_$__cuda_sm3x_div_rn_noftz_f32_slowpath,@function
        .size           $__internal_1_$__cuda_sm3x_div_rn_noftz_f32_slowpath,(.L_x_35 - $__internal_1_$__cuda_sm3x_div_rn_noftz_f32_slowpath)
$__internal_1_$__cuda_sm3x_div_rn_noftz_f32_slowpath:
[--C-:B------:R-:W-:Y:S01]  /*1220*/  SHF.R.U32.HI R11, RZ, 0x17, R3.reuse ;  /* 0x00000017ff0b7819 */ /* 0x100fe20000011603 */
[----:B------:R-:W-:Y:S01]  /*1230*/  BSSY.RECONVERGENT B2, `(.L_x_22) ;  /* 0x0000063000027945 */ /* 0x000fe20003800200 */
[----:B------:R-:W-:Y:S01]  /*1240*/  SHF.R.U32.HI R9, RZ, 0x17, R0 ;  /* 0x00000017ff097819 */ /* 0x000fe20000011600 */
[----:B------:R-:W-:Y:S01]  /*1250*/  IMAD.MOV.U32 R13, RZ, RZ, R3 ;  /* 0x000000ffff0d7224 */ /* 0x000fe200078e0003 */
[----:B------:R-:W-:Y:S02]  /*1260*/  LOP3.LUT R11, R11, 0xff, RZ, 0xc0, !PT ;  /* 0x000000ff0b0b7812 */ /* 0x000fe400078ec0ff */
[----:B------:R-:W-:Y:S02]  /*1270*/  LOP3.LUT R16, R9, 0xff, RZ, 0xc0, !PT ;  /* 0x000000ff09107812 */ /* 0x000fe400078ec0ff */
[----:B------:R-:W-:-:S03]  /*1280*/  IADD3 R14, PT, PT, R11, -0x1, RZ ;  /* 0xffffffff0b0e7810 */ /* 0x000fc60007ffe0ff */
[----:B------:R-:W-:Y:S01]  /*1290*/  VIADD R12, R16, 0xffffffff ;  /* 0xffffffff100c7836 */ /* 0x000fe20000000000 */
[----:B------:R-:W-:-:S04]  /*12a0*/  ISETP.GT.U32.AND P0, PT, R14, 0xfd, PT ;  /* 0x000000fd0e00780c */ /* 0x000fc80003f04070 */
[----:B------:R-:W-:-:S13]  /*12b0*/  ISETP.GT.U32.OR P0, PT, R12, 0xfd, P0 ;  /* 0x000000fd0c00780c */ /* 0x000fda0000704470 */
[----:B------:R-:W-:Y:S01]  /*12c0*/  @!P0 IMAD.MOV.U32 R9, RZ, RZ, RZ ;  /* 0x000000ffff098224 */ /* 0x000fe200078e00ff */
[----:B------:R-:W-:Y:S06]  /*12d0*/  @!P0 BRA `(.L_x_23) ;  /* 0x00000000005c8947 */ /* 0x000fec0003800000 */
[----:B------:R-:W-:Y:S02]  /*12e0*/  FSETP.GTU.FTZ.AND P0, PT, |R0|, +INF , PT ;  /* 0x7f8000000000780b */ /* 0x000fe40003f1c200 */
[----:B------:R-:W-:-:S04]  /*12f0*/  FSETP.GTU.FTZ.AND P1, PT, |R3|, +INF , PT ;  /* 0x7f8000000300780b */ /* 0x000fc80003f3c200 */
[----:B------:R-:W-:-:S13]  /*1300*/  PLOP3.LUT P0, PT, P0, P1, PT, 0xf8, 0x8f ;  /* 0x00000000008f781c */ /* 0x000fda0000703f70 */
[----:B------:R-:W-:Y:S05]  /*1310*/  @P0 BRA `(.L_x_24) ;  /* 0x00000004004c0947 */ /* 0x000fea0003800000 */
[----:B------:R-:W-:-:S13]  /*1320*/  LOP3.LUT P0, RZ, R13, 0x7fffffff, R0, 0xc8, !PT ;  /* 0x7fffffff0dff7812 */ /* 0x000fda000780c800 */
[----:B------:R-:W-:Y:S05]  /*1330*/  @!P0 BRA `(.L_x_25) ;  /* 0x00000004003c8947 */ /* 0x000fea0003800000 */
[C---:B------:R-:W-:Y:S02]  /*1340*/  FSETP.NEU.FTZ.AND P1, PT, |R0|.reuse, +INF , PT ;  /* 0x7f8000000000780b */ /* 0x040fe40003f3d200 */
[----:B------:R-:W-:Y:S02]  /*1350*/  FSETP.NEU.FTZ.AND P2, PT, |R3|, +INF , PT ;  /* 0x7f8000000300780b */ /* 0x000fe40003f5d200 */
[----:B------:R-:W-:-:S11]  /*1360*/  FSETP.NEU.FTZ.AND P0, PT, |R0|, +INF , PT ;  /* 0x7f8000000000780b */ /* 0x000fd60003f1d200 */
[----:B------:R-:W-:Y:S05]  /*1370*/  @!P2 BRA !P1, `(.L_x_25) ;  /* 0x00000004002ca947 */ /* 0x000fea0004800000 */
[----:B------:R-:W-:-:S04]  /*1380*/  LOP3.LUT P1, RZ, R0, 0x7fffffff, RZ, 0xc0, !PT ;  /* 0x7fffffff00ff7812 */ /* 0x000fc8000782c0ff */
[----:B------:R-:W-:-:S13]  /*1390*/  PLOP3.LUT P1, PT, P2, P1, PT, 0x2f, 0xf2 ;  /* 0x0000000000f2781c */ /* 0x000fda0001722577 */
[----:B------:R-:W-:Y:S05]  /*13a0*/  @P1 BRA `(.L_x_26) ;  /* 0x0000000400181947 */ /* 0x000fea0003800000 */
[----:B------:R-:W-:-:S04]  /*13b0*/  LOP3.LUT P1, RZ, R13, 0x7fffffff, RZ, 0xc0, !PT ;  /* 0x7fffffff0dff7812 */ /* 0x000fc8000782c0ff */
[----:B------:R-:W-:-:S13]  /*13c0*/  PLOP3.LUT P0, PT, P0, P1, PT, 0x2f, 0xf2 ;  /* 0x0000000000f2781c */ /* 0x000fda0000702577 */
[----:B------:R-:W-:Y:S05]  /*13d0*/  @P0 BRA `(.L_x_27) ;  /* 0x0000000400000947 */ /* 0x000fea0003800000 */
[----:B------:R-:W-:Y:S02]  /*13e0*/  ISETP.GE.AND P0, PT, R12, RZ, PT ;  /* 0x000000ff0c00720c */ /* 0x000fe40003f06270 */
[----:B------:R-:W-:-:S11]  /*13f0*/  ISETP.GE.AND P1, PT, R14, RZ, PT ;  /* 0x000000ff0e00720c */ /* 0x000fd60003f26270 */
[----:B------:R-:W-:Y:S02]  /*1400*/  @P0 IMAD.MOV.U32 R9, RZ, RZ, RZ ;  /* 0x000000ffff090224 */ /* 0x000fe400078e00ff */
[----:B------:R-:W-:Y:S01]  /*1410*/  @!P0 FFMA R0, R0, 1.84467440737095516160e+19, RZ ;  /* 0x5f80000000008823 */ /* 0x000fe200000000ff */
[----:B------:R-:W-:Y:S02]  /*1420*/  @!P0 IMAD.MOV.U32 R9, RZ, RZ, -0x40 ;  /* 0xffffffc0ff098424 */ /* 0x000fe400078e00ff */
[----:B------:R-:W-:-:S03]  /*1430*/  @!P1 FFMA R13, R3, 1.84467440737095516160e+19, RZ ;  /* 0x5f800000030d9823 */ /* 0x000fc600000000ff */
[----:B------:R-:W-:-:S07]  /*1440*/  @!P1 IADD3 R9, PT, PT, R9, 0x40, RZ ;  /* 0x0000004009099810 */ /* 0x000fce0007ffe0ff */
.L_x_23:
[----:B------:R-:W-:Y:S01]  /*1450*/  LEA R12, R11, 0xc0800000, 0x17 ;  /* 0xc08000000b0c7811 */ /* 0x000fe200078eb8ff */
[----:B------:R-:W-:Y:S04]  /*1460*/  BSSY.RECONVERGENT B3, `(.L_x_28) ;  /* 0x0000036000037945 */ /* 0x000fe80003800200 */
[----:B------:R-:W-:Y:S02]  /*1470*/  IMAD.IADD R13, R13, 0x1, -R12 ;  /* 0x000000010d0d7824 */ /* 0x000fe400078e0a0c */
[----:B------:R-:W-:Y:S02]  /*1480*/  VIADD R12, R16, 0xffffff81 ;  /* 0xffffff81100c7836 */ /* 0x000fe40000000000 */
[----:B------:R-:W0:Y:S01]  /*1490*/  MUFU.RCP R14, R13 ;  /* 0x0000000d000e7308 */ /* 0x000e220000001000 */
[----:B------:R-:W-:Y:S01]  /*14a0*/  FADD.FTZ R15, -R13, -RZ ;  /* 0x800000ff0d0f7221 */ /* 0x000fe20000010100 */
[C---:B------:R-:W-:Y:S01]  /*14b0*/  IMAD R0, R12.reuse, -0x800000, R0 ;  /* 0xff8000000c007824 */ /* 0x040fe200078e0200 */
[----:B------:R-:W-:-:S05]  /*14c0*/  IADD3 R12, PT, PT, R12, 0x7f, -R11 ;  /* 0x0000007f0c0c7810 */ /* 0x000fca0007ffe80b */
[----:B------:R-:W-:Y:S02]  /*14d0*/  IMAD.IADD R12, R12, 0x1, R9 ;  /* 0x000000010c0c7824 */ /* 0x000fe400078e0209 */
[----:B0-----:R-:W-:-:S04]  /*14e0*/  FFMA R17, R14, R15, 1 ;  /* 0x3f8000000e117423 */ /* 0x001fc8000000000f */
[----:B------:R-:W-:-:S04]  /*14f0*/  FFMA R19, R14, R17, R14 ;  /* 0x000000110e137223 */ /* 0x000fc8000000000e */
[----:B------:R-:W-:-:S04]  /*1500*/  FFMA R14, R0, R19, RZ ;  /* 0x00000013000e7223 */ /* 0x000fc800000000ff */
[----:B------:R-:W-:-:S04]  /*1510*/  FFMA R17, R15, R14, R0 ;  /* 0x0000000e0f117223 */ /* 0x000fc80000000000 */
[----:B------:R-:W-:-:S04]  /*1520*/  FFMA R14, R19, R17, R14 ;  /* 0x00000011130e7223 */ /* 0x000fc8000000000e */
[----:B------:R-:W-:-:S04]  /*1530*/  FFMA R15, R15, R14, R0 ;  /* 0x0000000e0f0f7223 */ /* 0x000fc80000000000 */
[----:B------:R-:W-:-:S05]  /*1540*/  FFMA R0, R19, R15, R14 ;  /* 0x0000000f13007223 */ /* 0x000fca000000000e */
[----:B------:R-:W-:-:S04]  /*1550*/  SHF.R.U32.HI R11, RZ, 0x17, R0 ;  /* 0x00000017ff0b7819 */ /* 0x000fc80000011600 */
[----:B------:R-:W-:-:S05]  /*1560*/  LOP3.LUT R11, R11, 0xff, RZ, 0xc0, !PT ;  /* 0x000000ff0b0b7812 */ /* 0x000fca00078ec0ff */
[----:B------:R-:W-:-:S04]  /*1570*/  IMAD.IADD R13, R11, 0x1, R12 ;  /* 0x000000010b0d7824 */ /* 0x000fc800078e020c */
[----:B------:R-:W-:-:S05]  /*1580*/  VIADD R9, R13, 0xffffffff ;  /* 0xffffffff0d097836 */ /* 0x000fca0000000000 */
[----:B------:R-:W-:-:S13]  /*1590*/  ISETP.GE.U32.AND P0, PT, R9, 0xfe, PT ;  /* 0x000000fe0900780c */ /* 0x000fda0003f06070 */
[----:B------:R-:W-:Y:S05]  /*15a0*/  @!P0 BRA `(.L_x_29) ;  /* 0x0000000000808947 */ /* 0x000fea0003800000 */
[----:B------:R-:W-:-:S13]  /*15b0*/  ISETP.GT.AND P0, PT, R13, 0xfe, PT ;  /* 0x000000fe0d00780c */ /* 0x000fda0003f04270 */
[----:B------:R-:W-:Y:S05]  /*15c0*/  @P0 BRA `(.L_x_30) ;  /* 0x00000000006c0947 */ /* 0x000fea0003800000 */
[----:B------:R-:W-:-:S13]  /*15d0*/  ISETP.GE.AND P0, PT, R13, 0x1, PT ;  /* 0x000000010d00780c */ /* 0x000fda0003f06270 */
[----:B------:R-:W-:Y:S05]  /*15e0*/  @P0 BRA `(.L_x_31) ;  /* 0x0000000000740947 */ /* 0x000fea0003800000 */
[----:B------:R-:W-:Y:S02]  /*15f0*/  ISETP.GE.AND P0, PT, R13, -0x18, PT ;  /* 0xffffffe80d00780c */ /* 0x000fe40003f06270 */
[----:B------:R-:W-:-:S11]  /*1600*/  LOP3.LUT R0, R0, 0x80000000, RZ, 0xc0, !PT ;  /* 0x8000000000007812 */ /* 0x000fd600078ec0ff */
[----:B------:R-:W-:Y:S05]  /*1610*/  @!P0 BRA `(.L_x_31) ;  /* 0x0000000000688947 */ /* 0x000fea0003800000 */
[CCC-:B------:R-:W-:Y:S01]  /*1620*/  FFMA.RZ R9, R19.reuse, R15.reuse, R14.reuse ;  /* 0x0000000f13097223 */ /* 0x1c0fe2000000c00e */
[-CC-:B------:R-:W-:Y:S01]  /*1630*/  FFMA.RM R12, R19, R15.reuse, R14.reuse ;  /* 0x0000000f130c7223 */ /* 0x180fe2000000400e */
[C---:B------:R-:W-:Y:S02]  /*1640*/  ISETP.NE.AND P2, PT, R13.reuse, RZ, PT ;  /* 0x000000ff0d00720c */ /* 0x040fe40003f45270 */
[----:B------:R-:W-:Y:S02]  /*1650*/  ISETP.NE.AND P1, PT, R13, RZ, PT ;  /* 0x000000ff0d00720c */ /* 0x000fe40003f25270 */
[----:B------:R-:W-:Y:S01]  /*1660*/  LOP3.LUT R11, R9, 0x7fffff, RZ, 0xc0, !PT ;  /* 0x007fffff090b7812 */ /* 0x000fe200078ec0ff */
[----:B------:R-:W-:Y:S01]  /*1670*/  FFMA.RP R9, R19, R15, R14 ;  /* 0x0000000f13097223 */ /* 0x000fe2000000800e */
[----:B------:R-:W-:Y:S01]  /*1680*/  IADD3 R14, PT, PT, R13, 0x20, RZ ;  /* 0x000000200d0e7810 */ /* 0x000fe20007ffe0ff */
[----:B------:R-:W-:Y:S01]  /*1690*/  IMAD.MOV R13, RZ, RZ, -R13 ;  /* 0x000000ffff0d7224 */ /* 0x000fe200078e0a0d */
[----:B------:R-:W-:-:S02]  /*16a0*/  LOP3.LUT R11, R11, 0x800000, RZ, 0xfc, !PT ;  /* 0x008000000b0b7812 */ /* 0x000fc400078efcff */
[----:B------:R-:W-:Y:S02]  /*16b0*/  FSETP.NEU.FTZ.AND P0, PT, R9, R12, PT ;  /* 0x0000000c0900720b */ /* 0x000fe40003f1d000 */
[----:B------:R-:W-:Y:S02]  /*16c0*/  SHF.L.U32 R14, R11, R14, RZ ;  /* 0x0000000e0b0e7219 */ /* 0x000fe400000006ff */
[----:B------:R-:W-:Y:S02]  /*16d0*/  SEL R12, R13, RZ, P2 ;  /* 0x000000ff0d0c7207 */ /* 0x000fe40001000000 */
[----:B------:R-:W-:Y:S02]  /*16e0*/  ISETP.NE.AND P1, PT, R14, RZ, P1 ;  /* 0x000000ff0e00720c */ /* 0x000fe40000f25270 */
[----:B------:R-:W-:Y:S02]  /*16f0*/  SHF.R.U32.HI R12, RZ, R12, R11 ;  /* 0x0000000cff0c7219 */ /* 0x000fe4000001160b */
[----:B------:R-:W-:-:S02]  /*1700*/  PLOP3.LUT P0, PT, P0, P1, PT, 0xf8, 0x8f ;  /* 0x00000000008f781c */ /* 0x000fc40000703f70 */
[----:B------:R-:W-:Y:S02]  /*1710*/  SHF.R.U32.HI R14, RZ, 0x1, R12 ;  /* 0x00000001ff0e7819 */ /* 0x000fe4000001160c */
[----:B------:R-:W-:-:S04]  /*1720*/  SEL R9, RZ, 0x1, !P0 ;  /* 0x00000001ff097807 */ /* 0x000fc80004000000 */
[----:B------:R-:W-:-:S04]  /*1730*/  LOP3.LUT R9, R9, 0x1, R14, 0xf8, !PT ;  /* 0x0000000109097812 */ /* 0x000fc800078ef80e */
[----:B------:R-:W-:-:S05]  /*1740*/  LOP3.LUT R9, R9, R12, RZ, 0xc0, !PT ;  /* 0x0000000c09097212 */ /* 0x000fca00078ec0ff */
[----:B------:R-:W-:-:S05]  /*1750*/  IMAD.IADD R9, R14, 0x1, R9 ;  /* 0x000000010e097824 */ /* 0x000fca00078e0209 */
[----:B------:R-:W-:Y:S01]  /*1760*/  LOP3.LUT R0, R9, R0, RZ, 0xfc, !PT ;  /* 0x0000000009007212 */ /* 0x000fe200078efcff */
[----:B------:R-:W-:Y:S06]  /*1770*/  BRA `(.L_x_31) ;  /* 0x0000000000107947 */ /* 0x000fec0003800000 */
.L_x_30:
[----:B------:R-:W-:-:S04]  /*1780*/  LOP3.LUT R0, R0, 0x80000000, RZ, 0xc0, !PT ;  /* 0x8000000000007812 */ /* 0x000fc800078ec0ff */
[----:B------:R-:W-:Y:S01]  /*1790*/  LOP3.LUT R0, R0, 0x7f800000, RZ, 0xfc, !PT ;  /* 0x7f80000000007812 */ /* 0x000fe200078efcff */
[----:B------:R-:W-:Y:S06]  /*17a0*/  BRA `(.L_x_31) ;  /* 0x0000000000047947 */ /* 0x000fec0003800000 */
.L_x_29:
[----:B------:R-:W-:-:S07]  /*17b0*/  IMAD R0, R12, 0x800000, R0 ;  /* 0x008000000c007824 */ /* 0x000fce00078e0200 */
.L_x_31:
[----:B------:R-:W-:Y:S05]  /*17c0*/  BSYNC.RECONVERGENT B3 ;  /* 0x0000000000037941 */ /* 0x000fea0003800200 */
.L_x_28:
[----:B------:R-:W-:Y:S05]  /*17d0*/  BRA `(.L_x_32) ;  /* 0x0000000000207947 */ /* 0x000fea0003800000 */
.L_x_27:
[----:B------:R-:W-:-:S04]  /*17e0*/  LOP3.LUT R0, R13, 0x80000000, R0, 0x48, !PT ;  /* 0x800000000d007812 */ /* 0x000fc800078e4800 */
[----:B------:R-:W-:Y:S01]  /*17f0*/  LOP3.LUT R0, R0, 0x7f800000, RZ, 0xfc, !PT ;  /* 0x7f80000000007812 */ /* 0x000fe200078efcff */
[----:B------:R-:W-:Y:S06]  /*1800*/  BRA `(.L_x_32) ;  /* 0x0000000000147947 */ /* 0x000fec0003800000 */
.L_x_26:
[----:B------:R-:W-:Y:S01]  /*1810*/  LOP3.LUT R0, R13, 0x80000000, R0, 0x48, !PT ;  /* 0x800000000d007812 */ /* 0x000fe200078e4800 */
[----:B------:R-:W-:Y:S06]  /*1820*/  BRA `(.L_x_32) ;  /* 0x00000000000c7947 */ /* 0x000fec0003800000 */
.L_x_25:
[----:B------:R-:W0:Y:S01]  /*1830*/  MUFU.RSQ R0, -QNAN ;  /* 0xffc0000000007908 */ /* 0x000e220000001400 */
[----:B------:R-:W-:Y:S05]  /*1840*/  BRA `(.L_x_32) ;  /* 0x0000000000047947 */ /* 0x000fea0003800000 */
.L_x_24:
[----:B------:R-:W-:-:S07]  /*1850*/  FADD.FTZ R0, R0, R3 ;  /* 0x0000000300007221 */ /* 0x000fce0000010000 */
.L_x_32:
[----:B------:R-:W-:Y:S05]  /*1860*/  BSYNC.RECONVERGENT B2 ;  /* 0x0000000000027941 */ /* 0x000fea0003800200 */
.L_x_22:
[----:B------:R-:W-:-:S04]  /*1870*/  IMAD.MOV.U32 R11, RZ, RZ, 0x0 ;  /* 0x00000000ff0b7424 */ /* 0x000fc800078e00ff */
[----:B0-----:R-:W-:Y:S05]  /*1880*/  RET.REL.NODEC R10 `(_Z8luvtorgbP6float4Pjj) ;  /* 0xffffffe40adc7950 */ /* 0x001fea0003c3ffff */
.L_x_33:
[----:B------:R-:W-:-:S00]  /*1890*/  BRA `(.L_x_33) ;  /* 0xfffffffc00fc7947 */ /* 0x000fc0000383ffff */
[----:B------:R-:W-:-:S00]  /*18a0*/  NOP ;  /* 0x0000000000007918 */ /* 0x000fc00000000000 */
        /* <DEDUP_REMOVED lines=13> */
.L_x_35:


//--------------------- .nv.shared.reserved.0     --------------------------
	.section	.nv.shared.reserved.0,"aw",@nobits
	.weak		__nv_reservedSMEM_offset_0_alias
	.size		__nv_reservedSMEM_offset_0_alias, 0, 64
	.other		__nv_reservedSMEM_offset_0_alias,@"STO_CUDA_RESERVED_SHARED STV_DEFAULT"
__nv_reservedSMEM_offset_0_alias:
	.zero		0
	.zero		64


//--------------------- .nv.constant0._Z8luvtorgbP6float4Pjj --------------------------
	.section	.nv.constant0._Z8luvtorgbP6float4Pjj,"a",@progbits
	.sectionflags	@""
	.align	4
.nv.constant0._Z8luvtorgbP6float4Pjj:
	.zero		916


//--------------------- SYMBOLS --------------------------

	.type		.nv.reservedSmem.offset0,@object
	.size		.nv.reservedSmem.offset0,0x4
